//
// Generated by NVIDIA NVVM Compiler
//
// Compiler Build ID: CL-36424714
// Cuda compilation tools, release 13.0, V13.0.88
// Based on NVVM 20.0.0
//

.version 9.0
.target sm_100
.address_size 64

	// .globl	_Z12processImagePhS_PiS0_S0_

.visible .entry _Z12processImagePhS_PiS0_S0_(
	.param .u64 .ptr .align 1 _Z12processImagePhS_PiS0_S0__param_0,
	.param .u64 .ptr .align 1 _Z12processImagePhS_PiS0_S0__param_1,
	.param .u64 .ptr .align 1 _Z12processImagePhS_PiS0_S0__param_2,
	.param .u64 .ptr .align 1 _Z12processImagePhS_PiS0_S0__param_3,
	.param .u64 .ptr .align 1 _Z12processImagePhS_PiS0_S0__param_4
)
{
	.reg .pred 	%p<14>;
	.reg .b16 	%rs<2>;
	.reg .b32 	%r<36>;
	.reg .b64 	%rd<18>;

	ld.param.u64 	%rd5, [_Z12processImagePhS_PiS0_S0__param_0];
	ld.param.u64 	%rd6, [_Z12processImagePhS_PiS0_S0__param_1];
	ld.param.u64 	%rd7, [_Z12processImagePhS_PiS0_S0__param_2];
	ld.param.u64 	%rd3, [_Z12processImagePhS_PiS0_S0__param_3];
	ld.param.u64 	%rd4, [_Z12processImagePhS_PiS0_S0__param_4];
	cvta.to.global.u64 	%rd1, %rd5;
	cvta.to.global.u64 	%rd2, %rd6;
	cvta.to.global.u64 	%rd8, %rd7;
	mov.u32 	%r17, %ctaid.x;
	mov.u32 	%r18, %ntid.x;
	mov.u32 	%r19, %tid.x;
	mad.lo.s32 	%r1, %r17, %r18, %r19;
	mov.u32 	%r20, %ctaid.y;
	mov.u32 	%r21, %ntid.y;
	mov.u32 	%r22, %tid.y;
	mad.lo.s32 	%r2, %r20, %r21, %r22;
	ld.global.u32 	%r3, [%rd8];
	setp.ge.s32 	%p1, %r1, %r3;
	@%p1 bra 	$L__BB0_11;
	cvta.to.global.u64 	%rd9, %rd3;
	ld.global.u32 	%r4, [%rd9];
	setp.ge.s32 	%p2, %r2, %r4;
	@%p2 bra 	$L__BB0_11;
	cvta.to.global.u64 	%rd10, %rd4;
	ld.global.u32 	%r5, [%rd10];
	setp.lt.s32 	%p3, %r5, 0;
	mov.b32 	%r34, 0;
	mov.u32 	%r35, %r34;
	@%p3 bra 	$L__BB0_7;
	neg.s32 	%r31, %r5;
	mul.lo.s32 	%r7, %r3, %r2;
	mov.b32 	%r35, 0;
	mov.u32 	%r34, %r35;
$L__BB0_4:
	add.s32 	%r11, %r31, %r1;
	setp.lt.s32 	%p4, %r11, 0;
	@%p4 bra 	$L__BB0_11;
	setp.ge.s32 	%p5, %r11, %r3;
	add.s32 	%r25, %r31, %r2;
	setp.gt.s32 	%p6, %r25, -1;
	setp.lt.s32 	%p7, %r25, %r4;
	and.pred  	%p8, %p6, %p7;
	not.pred 	%p10, %p8;
	or.pred  	%p11, %p5, %p10;
	@%p11 bra 	$L__BB0_11;
	add.s32 	%r26, %r11, %r7;
	cvt.s64.s32 	%rd11, %r26;
	add.s64 	%rd12, %rd2, %rd11;
	ld.global.u8 	%r27, [%rd12];
	add.s32 	%r34, %r34, %r27;
	add.s32 	%r35, %r35, 1;
	add.s32 	%r14, %r31, 1;
	setp.lt.s32 	%p12, %r31, %r5;
	mov.u32 	%r31, %r14;
	@%p12 bra 	$L__BB0_4;
$L__BB0_7:
	setp.eq.s32 	%p13, %r35, 0;
	@%p13 bra 	$L__BB0_9;
	div.s32 	%r28, %r34, %r35;
	mad.lo.s32 	%r29, %r3, %r2, %r1;
	cvt.s64.s32 	%rd13, %r29;
	add.s64 	%rd14, %rd1, %rd13;
	st.global.u8 	[%rd14], %r28;
	bra.uni 	$L__BB0_10;
$L__BB0_9:
	mad.lo.s32 	%r30, %r3, %r2, %r1;
	cvt.s64.s32 	%rd15, %r30;
	add.s64 	%rd16, %rd2, %rd15;
	ld.global.u8 	%rs1, [%rd16];
	add.s64 	%rd17, %rd1, %rd15;
	st.global.u8 	[%rd17], %rs1;
$L__BB0_10:
	bar.sync 	0;
$L__BB0_11:
	ret;

}


// ===== COMPILED SASS (sm_100) =====

	.target	sm_100

	.elftype	@"ET_EXEC"


//--------------------- .note.nv.tkinfo           --------------------------
	.section	.note.nv.tkinfo,"",@"SHT_NOTE"
	.sectionflags	@"SHF_NOTE_NV_TKINFO"
	.tkinfo
        /*0018*/ 	.word	0x00000002
        /*0030*/ 	.string	""
        /*0030*/ 	.string	"ptxas"
        /*0030*/ 	.string	"Cuda compilation tools, release 13.0, V13.0.88"
        /*0030*/ 	.string	"Build cuda_13.0.r13.0/compiler.36424714_0"
        /*0030*/ 	.string	"-arch sm_100 -m 64 "



//--------------------- .note.nv.cuinfo           --------------------------
	.section	.note.nv.cuinfo,"",@"SHT_NOTE"
	.sectionflags	@"SHF_NOTE_NV_CUINFO"
        /*0018*/ 	.short	0x0002
        /*001a*/ 	.short	0x0064
        /*001c*/ 	.short	0x0082
	.zero		2


//--------------------- .nv.info                  --------------------------
	.section	.nv.info,"",@"SHT_CUDA_INFO"
	.align	4


	//----- nvinfo : EIATTR_REGCOUNT
	.align		4
        /*0000*/ 	.byte	0x04, 0x2f
        /*0002*/ 	.short	(.L_1 - .L_0)
	.align		4
.L_0:
        /*0004*/ 	.word	index@(_Z12processImagePhS_PiS0_S0_)
        /*0008*/ 	.word	0x00000010


	//----- nvinfo : EIATTR_FRAME_SIZE
	.align		4
.L_1:
        /*000c*/ 	.byte	0x04, 0x11
        /*000e*/ 	.short	(.L_3 - .L_2)
	.align		4
.L_2:
        /*0010*/ 	.word	index@(_Z12processImagePhS_PiS0_S0_)
        /*0014*/ 	.word	0x00000000


	//----- nvinfo : EIATTR_MIN_STACK_SIZE
	.align		4
.L_3:
        /*0018*/ 	.byte	0x04, 0x12
        /*001a*/ 	.short	(.L_5 - .L_4)
	.align		4
.L_4:
        /*001c*/ 	.word	index@(_Z12processImagePhS_PiS0_S0_)
        /*0020*/ 	.word	0x00000000
.L_5:


//--------------------- .nv.compat                --------------------------
	.section	.nv.compat,"",@"SHT_CUDA_COMPAT_INFO"
	.align	4
        /*0000*/ 	.byte	0x02, 0x09, 0x00, 0x00, 0x02, 0x02, 0x01, 0x00, 0x02, 0x05, 0x05, 0x00, 0x03, 0x07, 0x01, 0x01
        /*0010*/ 	.byte	0x02, 0x03, 0x00, 0x00, 0x02, 0x06, 0x01, 0x00, 0x04, 0x0b, 0x08, 0x00, 0x09, 0x00, 0x00, 0x00
        /*0020*/ 	.byte	0x00, 0x00, 0x00, 0x00


//--------------------- .nv.info._Z12processImagePhS_PiS0_S0_ --------------------------
	.section	.nv.info._Z12processImagePhS_PiS0_S0_,"",@"SHT_CUDA_INFO"
	.sectionflags	@""
	.align	4


	//----- nvinfo : EIATTR_CUDA_API_VERSION
	.align		4
        /*0000*/ 	.byte	0x04, 0x37
        /*0002*/ 	.short	(.L_7 - .L_6)
.L_6:
        /*0004*/ 	.word	0x00000082


	//----- nvinfo : EIATTR_KPARAM_INFO
	.align		4
.L_7:
        /*0008*/ 	.byte	0x04, 0x17
        /*000a*/ 	.short	(.L_9 - .L_8)
.L_8:
        /*000c*/ 	.word	0x00000000
        /*0010*/ 	.short	0x0004
        /*0012*/ 	.short	0x0020
        /*0014*/ 	.byte	0x00, 0xf5, 0x21, 0x00


	//----- nvinfo : EIATTR_KPARAM_INFO
	.align		4
.L_9:
        /*0018*/ 	.byte	0x04, 0x17
        /*001a*/ 	.short	(.L_11 - .L_10)
.L_10:
        /*001c*/ 	.word	0x00000000
        /*0020*/ 	.short	0x0003
        /*0022*/ 	.short	0x0018
        /*0024*/ 	.byte	0x00, 0xf5, 0x21, 0x00


	//----- nvinfo : EIATTR_KPARAM_INFO
	.align		4
.L_11:
        /*0028*/ 	.byte	0x04, 0x17
        /*002a*/ 	.short	(.L_13 - .L_12)
.L_12:
        /*002c*/ 	.word	0x00000000
        /*0030*/ 	.short	0x0002
        /*0032*/ 	.short	0x0010
        /*0034*/ 	.byte	0x00, 0xf5, 0x21, 0x00


	//----- nvinfo : EIATTR_KPARAM_INFO
	.align		4
.L_13:
        /*0038*/ 	.byte	0x04, 0x17
        /*003a*/ 	.short	(.L_15 - .L_14)
.L_14:
        /*003c*/ 	.word	0x00000000
        /*0040*/ 	.short	0x0001
        /*0042*/ 	.short	0x0008
        /*0044*/ 	.byte	0x00, 0xf5, 0x21, 0x00


	//----- nvinfo : EIATTR_KPARAM_INFO
	.align		4
.L_15:
        /*0048*/ 	.byte	0x04, 0x17
        /*004a*/ 	.short	(.L_17 - .L_16)
.L_16:
        /*004c*/ 	.word	0x00000000
        /*0050*/ 	.short	0x0000
        /*0052*/ 	.short	0x0000
        /*0054*/ 	.byte	0x00, 0xf5, 0x21, 0x00


	//----- nvinfo : EIATTR_SPARSE_MMA_MASK
	.align		4
.L_17:
        /*0058*/ 	.byte	0x03, 0x50
        /*005a*/ 	.short	0x0000


	//----- nvinfo : EIATTR_MAXREG_COUNT
	.align		4
        /*005c*/ 	.byte	0x03, 0x1b
        /*005e*/ 	.short	0x00ff


	//----- nvinfo : EIATTR_NUM_BARRIERS
	.align		4
        /*0060*/ 	.byte	0x02, 0x4c
        /*0062*/ 	.byte	0x01
	.zero		1


	//----- nvinfo : EIATTR_MERCURY_ISA_VERSION
	.align		4
        /*0064*/ 	.byte	0x03, 0x5f
        /*0066*/ 	.short	0x0101


	//----- nvinfo : EIATTR_VRC_CTA_INIT_COUNT
	.align		4
        /*0068*/ 	.byte	0x02, 0x4a
	.zero		1
	.zero		1


	//----- nvinfo : EIATTR_EXIT_INSTR_OFFSETS
	.align		4
        /*006c*/ 	.byte	0x04, 0x1c
        /*006e*/ 	.short	(.L_19 - .L_18)


	//   ....[0]....
.L_18:
        /*0070*/ 	.word	0x000000d0


	//   ....[1]....
        /*0074*/ 	.word	0x00000110


	//   ....[2]....
        /*0078*/ 	.word	0x000001f0


	//   ....[3]....
        /*007c*/ 	.word	0x00000240


	//   ....[4]....
        /*0080*/ 	.word	0x00000590


	//----- nvinfo : EIATTR_CBANK_PARAM_SIZE
	.align		4
.L_19:
        /*0084*/ 	.byte	0x03, 0x19
        /*0086*/ 	.short	0x0028


	//----- nvinfo : EIATTR_PARAM_CBANK
	.align		4
        /*0088*/ 	.byte	0x04, 0x0a
        /*008a*/ 	.short	(.L_21 - .L_20)
	.align		4
.L_20:
        /*008c*/ 	.word	index@(.nv.constant0._Z12processImagePhS_PiS0_S0_)
        /*0090*/ 	.short	0x0380
        /*0092*/ 	.short	0x0028


	//----- nvinfo : EIATTR_SW_WAR
	.align		4
.L_21:
        /*0094*/ 	.byte	0x04, 0x36
        /*0096*/ 	.short	(.L_23 - .L_22)
.L_22:
        /*0098*/ 	.word	0x00000008
.L_23:


//--------------------- .nv.callgraph             --------------------------
	.section	.nv.callgraph,"",@"SHT_CUDA_CALLGRAPH"
	.align	4
	.sectionentsize	8
	.align		4
        /*0000*/ 	.word	0x00000000
	.align		4
        /*0004*/ 	.word	0xffffffff
	.align		4
        /*0008*/ 	.word	0x00000000
	.align		4
        /*000c*/ 	.word	0xfffffffe
	.align		4
        /*0010*/ 	.word	0x00000000
	.align		4
        /*0014*/ 	.word	0xfffffffd
	.align		4
        /*0018*/ 	.word	0x00000000
	.align		4
        /*001c*/ 	.word	0xfffffffc


//--------------------- .text._Z12processImagePhS_PiS0_S0_ --------------------------
	.section	.text._Z12processImagePhS_PiS0_S0_,"ax",@progbits
	.align	128
        .global         _Z12processImagePhS_PiS0_S0_
        .type           _Z12processImagePhS_PiS0_S0_,@function
        .size           _Z12processImagePhS_PiS0_S0_,(.L_x_5 - _Z12processImagePhS_PiS0_S0_)
        .other          _Z12processImagePhS_PiS0_S0_,@"STO_CUDA_ENTRY STV_DEFAULT"
_Z12processImagePhS_PiS0_S0_:
.text._Z12processImagePhS_PiS0_S0_:
[----:B------:R-:W-:Y:S08]  /*0000*/  LDC R1, c[0x0][0x37c] ;  /* 0x0000df00ff017b82 */ /* 0x000ff00000000800 */
[----:B------:R-:W0:Y:S01]  /*0010*/  LDC.64 R6, c[0x0][0x390] ;  /* 0x0000e400ff067b82 */ /* 0x000e220000000a00 */
[----:B------:R-:W0:Y:S02]  /*0020*/  LDCU.64 UR4, c[0x0][0x358] ;  /* 0x00006b00ff0477ac */ /* 0x000e240008000a00 */
[----:B0-----:R-:W2:Y:S05]  /*0030*/  LDG.E R0, desc[UR4][R6.64] ;  /* 0x0000000406007981 */ /* 0x001eaa000c1e1900 */
[----:B------:R-:W0:Y:S01]  /*0040*/  S2UR UR6, SR_CTAID.X ;  /* 0x00000000000679c3 */ /* 0x000e220000002500 */
[----:B------:R-:W0:Y:S01]  /*0050*/  S2R R2, SR_TID.X ;  /* 0x0000000000027919 */ /* 0x000e220000002100 */
[----:B------:R-:W1:Y:S06]  /*0060*/  S2R R4, SR_TID.Y ;  /* 0x0000000000047919 */ /* 0x000e6c0000002200 */
[----:B------:R-:W0:Y:S08]  /*0070*/  LDC R3, c[0x0][0x360] ;  /* 0x0000d800ff037b82 */ /* 0x000e300000000800 */
[----:B------:R-:W1:Y:S08]  /*0080*/  S2UR UR7, SR_CTAID.Y ;  /* 0x00000000000779c3 */ /* 0x000e700000002600 */
[----:B------:R-:W1:Y:S01]  /*0090*/  LDC R5, c[0x0][0x364] ;  /* 0x0000d900ff057b82 */ /* 0x000e620000000800 */
[----:B0-----:R-:W-:-:S02]  /*00a0*/  IMAD R3, R3, UR6, R2 ;  /* 0x0000000603037c24 */ /* 0x001fc4000f8e0202 */
[----:B-1----:R-:W-:-:S03]  /*00b0*/  IMAD R5, R5, UR7, R4 ;  /* 0x0000000705057c24 */ /* 0x002fc6000f8e0204 */
[----:B--2---:R-:W-:-:S13]  /*00c0*/  ISETP.GE.AND P0, PT, R3, R0, PT ;  /* 0x000000000300720c */ /* 0x004fda0003f06270 */
[----:B------:R-:W-:Y:S05]  /*00d0*/  @P0 EXIT ;  /* 0x000000000000094d */ /* 0x000fea0003800000 */
[----:B------:R-:W0:Y:S02]  /*00e0*/  LDC.64 R6, c[0x0][0x398] ;  /* 0x0000e600ff067b82 */ /* 0x000e240000000a00 */
[----:B0-----:R-:W2:Y:S02]  /*00f0*/  LDG.E R6, desc[UR4][R6.64] ;  /* 0x0000000406067981 */ /* 0x001ea4000c1e1900 */
[----:B--2---:R-:W-:-:S13]  /*0100*/  ISETP.GE.AND P0, PT, R5, R6, PT ;  /* 0x000000060500720c */ /* 0x004fda0003f06270 */
[----:B------:R-:W-:Y:S05]  /*0110*/  @P0 EXIT ;  /* 0x000000000000094d */ /* 0x000fea0003800000 */
[----:B------:R-:W0:Y:S02]  /*0120*/  LDC.64 R8, c[0x0][0x3a0] ;  /* 0x0000e800ff087b82 */ /* 0x000e240000000a00 */
[----:B0-----:R-:W2:Y:S01]  /*0130*/  LDG.E R4, desc[UR4][R8.64] ;  /* 0x0000000408047981 */ /* 0x001ea2000c1e1900 */
[----:B------:R-:W-:Y:S02]  /*0140*/  IMAD.MOV.U32 R7, RZ, RZ, RZ ;  /* 0x000000ffff077224 */ /* 0x000fe400078e00ff */
[----:B------:R-:W-:Y:S01]  /*0150*/  IMAD.MOV.U32 R2, RZ, RZ, RZ ;  /* 0x000000ffff027224 */ /* 0x000fe200078e00ff */
[----:B--2---:R-:W-:-:S13]  /*0160*/  ISETP.GE.AND P0, PT, R4, RZ, PT ;  /* 0x000000ff0400720c */ /* 0x004fda0003f06270 */
[----:B------:R-:W-:Y:S05]  /*0170*/  @!P0 BRA `(.L_x_0) ;  /* 0x0000000000588947 */ /* 0x000fea0003800000 */
[----:B------:R-:W-:Y:S01]  /*0180*/  IMAD R10, R5, R0, RZ ;  /* 0x00000000050a7224 */ /* 0x000fe200078e02ff */
[----:B------:R-:W0:Y:S01]  /*0190*/  LDCU.64 UR6, c[0x0][0x388] ;  /* 0x00007100ff0677ac */ /* 0x000e220008000a00 */
[----:B------:R-:W-:Y:S02]  /*01a0*/  IMAD.MOV R12, RZ, RZ, -R4 ;  /* 0x000000ffff0c7224 */ /* 0x000fe400078e0a04 */
[----:B------:R-:W-:Y:S02]  /*01b0*/  IMAD.MOV.U32 R2, RZ, RZ, RZ ;  /* 0x000000ffff027224 */ /* 0x000fe400078e00ff */
[----:B------:R-:W-:-:S07]  /*01c0*/  IMAD.MOV.U32 R7, RZ, RZ, RZ ;  /* 0x000000ffff077224 */ /* 0x000fce00078e00ff */
.L_x_1:
[----:B------:R-:W-:-:S05]  /*01d0*/  IMAD.IADD R11, R3, 0x1, R12 ;  /* 0x00000001030b7824 */ /* 0x000fca00078e020c */
[----:B------:R-:W-:-:S13]  /*01e0*/  ISETP.GE.AND P0, PT, R11, RZ, PT ;  /* 0x000000ff0b00720c */ /* 0x000fda0003f06270 */
[----:B0-----:R-:W-:Y:S05]  /*01f0*/  @!P0 EXIT ;  /* 0x000000000000894d */ /* 0x001fea0003800000 */
[----:B------:R-:W-:-:S05]  /*0200*/  IMAD.IADD R9, R5, 0x1, R12 ;  /* 0x0000000105097824 */ /* 0x000fca00078e020c */
[----:B------:R-:W-:-:S04]  /*0210*/  ISETP.GE.AND P0, PT, R9, R6, PT ;  /* 0x000000060900720c */ /* 0x000fc80003f06270 */
[----:B------:R-:W-:-:S04]  /*0220*/  ISETP.GT.AND P0, PT, R9, -0x1, !P0 ;  /* 0xffffffff0900780c */ /* 0x000fc80004704270 */
[----:B------:R-:W-:-:S13]  /*0230*/  ISETP.GE.OR P0, PT, R11, R0, !P0 ;  /* 0x000000000b00720c */ /* 0x000fda0004706670 */
[----:B------:R-:W-:Y:S05]  /*0240*/  @P0 EXIT ;  /* 0x000000000000094d */ /* 0x000fea0003800000 */
[----:B------:R-:W-:-:S05]  /*0250*/  IMAD.IADD R9, R10, 0x1, R11 ;  /* 0x000000010a097824 */ /* 0x000fca00078e020b */
[----:B------:R-:W-:-:S04]  /*0260*/  IADD3 R8, P0, PT, R9, UR6, RZ ;  /* 0x0000000609087c10 */ /* 0x000fc8000ff1e0ff */
[----:B------:R-:W-:-:S05]  /*0270*/  LEA.HI.X.SX32 R9, R9, UR7, 0x1, P0 ;  /* 0x0000000709097c11 */ /* 0x000fca00080f0eff */
[----:B------:R-:W2:Y:S01]  /*0280*/  LDG.E.U8 R8, desc[UR4][R8.64] ;  /* 0x0000000408087981 */ /* 0x000ea2000c1e1100 */
[C---:B------:R-:W-:Y:S01]  /*0290*/  ISETP.GE.AND P0, PT, R12.reuse, R4, PT ;  /* 0x000000040c00720c */ /* 0x040fe20003f06270 */
[----:B------:R-:W-:Y:S02]  /*02a0*/  VIADD R12, R12, 0x1 ;  /* 0x000000010c0c7836 */ /* 0x000fe40000000000 */
[----:B------:R-:W-:Y:S01]  /*02b0*/  VIADD R2, R2, 0x1 ;  /* 0x0000000102027836 */ /* 0x000fe20000000000 */
[----:B--2---:R-:W-:-:S09]  /*02c0*/  IADD3 R7, PT, PT, R8, R7, RZ ;  /* 0x0000000708077210 */ /* 0x004fd20007ffe0ff */
[----:B------:R-:W-:Y:S05]  /*02d0*/  @!P0 BRA `(.L_x_1) ;  /* 0xfffffffc00bc8947 */ /* 0x000fea000383ffff */
.L_x_0:
[----:B------:R-:W-:-:S13]  /*02e0*/  ISETP.NE.AND P0, PT, R2, RZ, PT ;  /* 0x000000ff0200720c */ /* 0x000fda0003f05270 */
[----:B------:R-:W-:Y:S05]  /*02f0*/  @!P0 BRA `(.L_x_2) ;  /* 0x00000000007c8947 */ /* 0x000fea0003800000 */
[----:B------:R-:W-:Y:S01]  /*0300*/  IABS R11, R2 ;  /* 0x00000002000b7213 */ /* 0x000fe20000000000 */
[----:B------:R-:W0:Y:S01]  /*0310*/  LDCU.64 UR6, c[0x0][0x380] ;  /* 0x00007000ff0677ac */ /* 0x000e220008000a00 */
[----:B------:R-:W-:Y:S01]  /*0320*/  IABS R10, R7 ;  /* 0x00000007000a7213 */ /* 0x000fe20000000000 */
[----:B------:R-:W-:Y:S01]  /*0330*/  IMAD R0, R5, R0, R3 ;  /* 0x0000000005007224 */ /* 0x000fe200078e0203 */
[----:B------:R-:W1:Y:S01]  /*0340*/  I2F.RP R4, R11 ;  /* 0x0000000b00047306 */ /* 0x000e620000209400 */
[-C--:B------:R-:W-:Y:S02]  /*0350*/  IABS R12, R2.reuse ;  /* 0x00000002000c7213 */ /* 0x080fe40000000000 */
[----:B------:R-:W-:-:S04]  /*0360*/  LOP3.LUT R7, R7, R2, RZ, 0x3c, !PT ;  /* 0x0000000207077212 */ /* 0x000fc800078e3cff */
[----:B------:R-:W-:Y:S01]  /*0370*/  ISETP.GE.AND P1, PT, R7, RZ, PT ;  /* 0x000000ff0700720c */ /* 0x000fe20003f26270 */
[----:B-1----:R-:W1:Y:S02]  /*0380*/  MUFU.RCP R4, R4 ;  /* 0x0000000400047308 */ /* 0x002e640000001000 */
[----:B-1----:R-:W-:Y:S02]  /*0390*/  VIADD R8, R4, 0xffffffe ;  /* 0x0ffffffe04087836 */ /* 0x002fe40000000000 */
[----:B------:R-:W-:-:S04]  /*03a0*/  IMAD.MOV R4, RZ, RZ, -R12 ;  /* 0x000000ffff047224 */ /* 0x000fc800078e0a0c */
[----:B------:R1:W2:Y:S02]  /*03b0*/  F2I.FTZ.U32.TRUNC.NTZ R9, R8 ;  /* 0x0000000800097305 */ /* 0x0002a4000021f000 */
[----:B-1----:R-:W-:Y:S02]  /*03c0*/  IMAD.MOV.U32 R8, RZ, RZ, RZ ;  /* 0x000000ffff087224 */ /* 0x002fe400078e00ff */
[----:B--2---:R-:W-:-:S04]  /*03d0*/  IMAD.MOV R6, RZ, RZ, -R9 ;  /* 0x000000ffff067224 */ /* 0x004fc800078e0a09 */
[----:B------:R-:W-:Y:S02]  /*03e0*/  IMAD R13, R6, R11, RZ ;  /* 0x0000000b060d7224 */ /* 0x000fe400078e02ff */
[----:B------:R-:W-:Y:S02]  /*03f0*/  IMAD.MOV.U32 R6, RZ, RZ, R10 ;  /* 0x000000ffff067224 */ /* 0x000fe400078e000a */
[----:B------:R-:W-:-:S06]  /*0400*/  IMAD.HI.U32 R9, R9, R13, R8 ;  /* 0x0000000d09097227 */ /* 0x000fcc00078e0008 */
[----:B------:R-:W-:-:S04]  /*0410*/  IMAD.HI.U32 R9, R9, R6, RZ ;  /* 0x0000000609097227 */ /* 0x000fc800078e00ff */
[----:B------:R-:W-:-:S05]  /*0420*/  IMAD R4, R9, R4, R6 ;  /* 0x0000000409047224 */ /* 0x000fca00078e0206 */
[----:B------:R-:W-:-:S13]  /*0430*/  ISETP.GT.U32.AND P2, PT, R11, R4, PT ;  /* 0x000000040b00720c */ /* 0x000fda0003f44070 */
[-C--:B------:R-:W-:Y:S01]  /*0440*/  @!P2 IADD3 R4, PT, PT, R4, -R11.reuse, RZ ;  /* 0x8000000b0404a210 */ /* 0x080fe20007ffe0ff */
[----:B------:R-:W-:Y:S01]  /*0450*/  @!P2 VIADD R9, R9, 0x1 ;  /* 0x000000010909a836 */ /* 0x000fe20000000000 */
[----:B------:R-:W-:Y:S02]  /*0460*/  ISETP.NE.AND P2, PT, R2, RZ, PT ;  /* 0x000000ff0200720c */ /* 0x000fe40003f45270 */
[----:B------:R-:W-:-:S13]  /*0470*/  ISETP.GE.U32.AND P0, PT, R4, R11, PT ;  /* 0x0000000b0400720c */ /* 0x000fda0003f06070 */
[----:B------:R-:W-:Y:S01]  /*0480*/  @P0 VIADD R9, R9, 0x1 ;  /* 0x0000000109090836 */ /* 0x000fe20000000000 */
[----:B0-----:R-:W-:-:S03]  /*0490*/  IADD3 R4, P0, PT, R0, UR6, RZ ;  /* 0x0000000600047c10 */ /* 0x001fc6000ff1e0ff */
[----:B------:R-:W-:Y:S01]  /*04a0*/  @!P1 IMAD.MOV R9, RZ, RZ, -R9 ;  /* 0x000000ffff099224 */ /* 0x000fe200078e0a09 */
[----:B------:R-:W-:Y:S02]  /*04b0*/  LEA.HI.X.SX32 R5, R0, UR7, 0x1, P0 ;  /* 0x0000000700057c11 */ /* 0x000fe400080f0eff */
[----:B------:R-:W-:-:S05]  /*04c0*/  @!P2 LOP3.LUT R9, RZ, R2, RZ, 0x33, !PT ;  /* 0x00000002ff09a212 */ /* 0x000fca00078e33ff */
[----:B------:R0:W-:Y:S01]  /*04d0*/  STG.E.U8 desc[UR4][R4.64], R9 ;  /* 0x0000000904007986 */ /* 0x0001e2000c101104 */
[----:B------:R-:W-:Y:S05]  /*04e0*/  BRA `(.L_x_3) ;  /* 0x0000000000247947 */ /* 0x000fea0003800000 */
.L_x_2:
[----:B------:R-:W0:Y:S01]  /*04f0*/  LDCU.128 UR8, c[0x0][0x380] ;  /* 0x00007000ff0877ac */ /* 0x000e220008000c00 */
[----:B------:R-:W-:-:S05]  /*0500*/  IMAD R5, R5, R0, R3 ;  /* 0x0000000005057224 */ /* 0x000fca00078e0203 */
[----:B------:R-:W-:Y:S02]  /*0510*/  SHF.R.S32.HI R0, RZ, 0x1f, R5 ;  /* 0x0000001fff007819 */ /* 0x000fe40000011405 */
[----:B0-----:R-:W-:-:S04]  /*0520*/  IADD3 R2, P0, PT, R5, UR10, RZ ;  /* 0x0000000a05027c10 */ /* 0x001fc8000ff1e0ff */
[----:B------:R-:W-:-:S06]  /*0530*/  IADD3.X R3, PT, PT, R0, UR11, RZ, P0, !PT ;  /* 0x0000000b00037c10 */ /* 0x000fcc00087fe4ff */
[----:B------:R-:W2:Y:S01]  /*0540*/  LDG.E.U8 R3, desc[UR4][R2.64] ;  /* 0x0000000402037981 */ /* 0x000ea2000c1e1100 */
[----:B------:R-:W-:-:S04]  /*0550*/  IADD3 R4, P0, PT, R5, UR8, RZ ;  /* 0x0000000805047c10 */ /* 0x000fc8000ff1e0ff */
[----:B------:R-:W-:-:S05]  /*0560*/  IADD3.X R5, PT, PT, R0, UR9, RZ, P0, !PT ;  /* 0x0000000900057c10 */ /* 0x000fca00087fe4ff */
[----:B--2---:R1:W-:Y:S04]  /*0570*/  STG.E.U8 desc[UR4][R4.64], R3 ;  /* 0x0000000304007986 */ /* 0x0043e8000c101104 */
.L_x_3:
[----:B------:R-:W-:Y:S06]  /*0580*/  BAR.SYNC.DEFER_BLOCKING 0x0 ;  /* 0x0000000000007b1d */ /* 0x000fec0000010000 */
[----:B------:R-:W-:Y:S05]  /*0590*/  EXIT ;  /* 0x000000000000794d */ /* 0x000fea0003800000 */
.L_x_4:
[----:B------:R-:W-:-:S00]  /*05a0*/  BRA `(.L_x_4) ;  /* 0xfffffffc00fc7947 */ /* 0x000fc0000383ffff */
[----:B------:R-:W-:-:S00]  /*05b0*/  NOP ;  /* 0x0000000000007918 */ /* 0x000fc00000000000 */
        /* <DEDUP_REMOVED lines=12> */
.L_x_5:


//--------------------- .nv.shared.reserved.0     --------------------------
	.section	.nv.shared.reserved.0,"aw",@nobits
	.weak		__nv_reservedSMEM_offset_0_alias
	.size		__nv_reservedSMEM_offset_0_alias, 0, 64
	.other		__nv_reservedSMEM_offset_0_alias,@"STO_CUDA_RESERVED_SHARED STV_DEFAULT"
__nv_reservedSMEM_offset_0_alias:
	.zero		0
	.zero		64


//--------------------- .nv.constant0._Z12processImagePhS_PiS0_S0_ --------------------------
	.section	.nv.constant0._Z12processImagePhS_PiS0_S0_,"a",@progbits
	.sectionflags	@""
	.align	4
.nv.constant0._Z12processImagePhS_PiS0_S0_:
	.zero		936


//--------------------- SYMBOLS --------------------------

	.type		.nv.reservedSmem.offset0,@object
	.size		.nv.reservedSmem.offset0,0x4
